//
// Generated by NVIDIA NVVM Compiler
//
// Compiler Build ID: CL-36424714
// Cuda compilation tools, release 13.0, V13.0.88
// Based on NVVM 20.0.0
//

.version 9.0
.target sm_100
.address_size 64

	// .globl	_Z10dotProductPfS_S_i
.extern .shared .align 16 .b8 sdata[];

.visible .entry _Z10dotProductPfS_S_i(
	.param .u64 .ptr .align 1 _Z10dotProductPfS_S_i_param_0,
	.param .u64 .ptr .align 1 _Z10dotProductPfS_S_i_param_1,
	.param .u64 .ptr .align 1 _Z10dotProductPfS_S_i_param_2,
	.param .u32 _Z10dotProductPfS_S_i_param_3
)
{
	.reg .pred 	%p<6>;
	.reg .b32 	%r<14>;
	.reg .b32 	%f<11>;
	.reg .b64 	%rd<12>;

	ld.param.u64 	%rd1, [_Z10dotProductPfS_S_i_param_0];
	ld.param.u64 	%rd2, [_Z10dotProductPfS_S_i_param_1];
	ld.param.u64 	%rd3, [_Z10dotProductPfS_S_i_param_2];
	ld.param.u32 	%r8, [_Z10dotProductPfS_S_i_param_3];
	mov.u32 	%r1, %tid.x;
	mov.u32 	%r2, %ctaid.x;
	mov.u32 	%r13, %ntid.x;
	mad.lo.s32 	%r4, %r2, %r13, %r1;
	setp.ge.s32 	%p1, %r4, %r8;
	mov.f32 	%f10, 0f00000000;
	@%p1 bra 	$L__BB0_2;
	cvta.to.global.u64 	%rd4, %rd1;
	cvta.to.global.u64 	%rd5, %rd2;
	mul.wide.s32 	%rd6, %r4, 4;
	add.s64 	%rd7, %rd4, %rd6;
	ld.global.f32 	%f4, [%rd7];
	add.s64 	%rd8, %rd5, %rd6;
	ld.global.f32 	%f5, [%rd8];
	mul.f32 	%f10, %f4, %f5;
$L__BB0_2:
	shl.b32 	%r9, %r1, 2;
	mov.u32 	%r10, sdata;
	add.s32 	%r5, %r10, %r9;
	st.shared.f32 	[%r5], %f10;
	bar.sync 	0;
	setp.lt.u32 	%p2, %r13, 2;
	@%p2 bra 	$L__BB0_6;
$L__BB0_3:
	shr.u32 	%r7, %r13, 1;
	setp.ge.u32 	%p3, %r1, %r7;
	@%p3 bra 	$L__BB0_5;
	shl.b32 	%r11, %r7, 2;
	add.s32 	%r12, %r5, %r11;
	ld.shared.f32 	%f6, [%r12];
	ld.shared.f32 	%f7, [%r5];
	add.f32 	%f8, %f6, %f7;
	st.shared.f32 	[%r5], %f8;
$L__BB0_5:
	bar.sync 	0;
	setp.gt.u32 	%p4, %r13, 3;
	mov.u32 	%r13, %r7;
	@%p4 bra 	$L__BB0_3;
$L__BB0_6:
	setp.ne.s32 	%p5, %r1, 0;
	@%p5 bra 	$L__BB0_8;
	ld.shared.f32 	%f9, [sdata];
	cvta.to.global.u64 	%rd9, %rd3;
	mul.wide.u32 	%rd10, %r2, 4;
	add.s64 	%rd11, %rd9, %rd10;
	st.global.f32 	[%rd11], %f9;
$L__BB0_8:
	ret;

}


// ===== COMPILED SASS (sm_100) =====

	.target	sm_100

	.elftype	@"ET_EXEC"


//--------------------- .note.nv.tkinfo           --------------------------
	.section	.note.nv.tkinfo,"",@"SHT_NOTE"
	.sectionflags	@"SHF_NOTE_NV_TKINFO"
	.tkinfo
        /*0018*/ 	.word	0x00000002
        /*0030*/ 	.string	""
        /*0030*/ 	.string	"ptxas"
        /*0030*/ 	.string	"Cuda compilation tools, release 13.0, V13.0.88"
        /*0030*/ 	.string	"Build cuda_13.0.r13.0/compiler.36424714_0"
        /*0030*/ 	.string	"-arch sm_100 -m 64 "



//--------------------- .note.nv.cuinfo           --------------------------
	.section	.note.nv.cuinfo,"",@"SHT_NOTE"
	.sectionflags	@"SHF_NOTE_NV_CUINFO"
        /*0018*/ 	.short	0x0002
        /*001a*/ 	.short	0x0064
        /*001c*/ 	.short	0x0082
	.zero		2


//--------------------- .nv.info                  --------------------------
	.section	.nv.info,"",@"SHT_CUDA_INFO"
	.align	4


	//----- nvinfo : EIATTR_REGCOUNT
	.align		4
        /*0000*/ 	.byte	0x04, 0x2f
        /*0002*/ 	.short	(.L_1 - .L_0)
	.align		4
.L_0:
        /*0004*/ 	.word	index@(_Z10dotProductPfS_S_i)
        /*0008*/ 	.word	0x0000000c


	//----- nvinfo : EIATTR_FRAME_SIZE
	.align		4
.L_1:
        /*000c*/ 	.byte	0x04, 0x11
        /*000e*/ 	.short	(.L_3 - .L_2)
	.align		4
.L_2:
        /*0010*/ 	.word	index@(_Z10dotProductPfS_S_i)
        /*0014*/ 	.word	0x00000000


	//----- nvinfo : EIATTR_MIN_STACK_SIZE
	.align		4
.L_3:
        /*0018*/ 	.byte	0x04, 0x12
        /*001a*/ 	.short	(.L_5 - .L_4)
	.align		4
.L_4:
        /*001c*/ 	.word	index@(_Z10dotProductPfS_S_i)
        /*0020*/ 	.word	0x00000000
.L_5:


//--------------------- .nv.compat                --------------------------
	.section	.nv.compat,"",@"SHT_CUDA_COMPAT_INFO"
	.align	4
        /*0000*/ 	.byte	0x02, 0x09, 0x00, 0x00, 0x02, 0x02, 0x01, 0x00, 0x02, 0x05, 0x05, 0x00, 0x03, 0x07, 0x01, 0x01
        /*0010*/ 	.byte	0x02, 0x03, 0x00, 0x00, 0x02, 0x06, 0x01, 0x00, 0x04, 0x0b, 0x08, 0x00, 0x09, 0x00, 0x00, 0x00
        /*0020*/ 	.byte	0x00, 0x00, 0x00, 0x00


//--------------------- .nv.info._Z10dotProductPfS_S_i --------------------------
	.section	.nv.info._Z10dotProductPfS_S_i,"",@"SHT_CUDA_INFO"
	.sectionflags	@""
	.align	4


	//----- nvinfo : EIATTR_CUDA_API_VERSION
	.align		4
        /*0000*/ 	.byte	0x04, 0x37
        /*0002*/ 	.short	(.L_7 - .L_6)
.L_6:
        /*0004*/ 	.word	0x00000082


	//----- nvinfo : EIATTR_KPARAM_INFO
	.align		4
.L_7:
        /*0008*/ 	.byte	0x04, 0x17
        /*000a*/ 	.short	(.L_9 - .L_8)
.L_8:
        /*000c*/ 	.word	0x00000000
        /*0010*/ 	.short	0x0003
        /*0012*/ 	.short	0x0018
        /*0014*/ 	.byte	0x00, 0xf0, 0x11, 0x00


	//----- nvinfo : EIATTR_KPARAM_INFO
	.align		4
.L_9:
        /*0018*/ 	.byte	0x04, 0x17
        /*001a*/ 	.short	(.L_11 - .L_10)
.L_10:
        /*001c*/ 	.word	0x00000000
        /*0020*/ 	.short	0x0002
        /*0022*/ 	.short	0x0010
        /*0024*/ 	.byte	0x00, 0xf5, 0x21, 0x00


	//----- nvinfo : EIATTR_KPARAM_INFO
	.align		4
.L_11:
        /*0028*/ 	.byte	0x04, 0x17
        /*002a*/ 	.short	(.L_13 - .L_12)
.L_12:
        /*002c*/ 	.word	0x00000000
        /*0030*/ 	.short	0x0001
        /*0032*/ 	.short	0x0008
        /*0034*/ 	.byte	0x00, 0xf5, 0x21, 0x00


	//----- nvinfo : EIATTR_KPARAM_INFO
	.align		4
.L_13:
        /*0038*/ 	.byte	0x04, 0x17
        /*003a*/ 	.short	(.L_15 - .L_14)
.L_14:
        /*003c*/ 	.word	0x00000000
        /*0040*/ 	.short	0x0000
        /*0042*/ 	.short	0x0000
        /*0044*/ 	.byte	0x00, 0xf5, 0x21, 0x00


	//----- nvinfo : EIATTR_SPARSE_MMA_MASK
	.align		4
.L_15:
        /*0048*/ 	.byte	0x03, 0x50
        /*004a*/ 	.short	0x0000


	//----- nvinfo : EIATTR_MAXREG_COUNT
	.align		4
        /*004c*/ 	.byte	0x03, 0x1b
        /*004e*/ 	.short	0x00ff


	//----- nvinfo : EIATTR_NUM_BARRIERS
	.align		4
        /*0050*/ 	.byte	0x02, 0x4c
        /*0052*/ 	.byte	0x01
	.zero		1


	//----- nvinfo : EIATTR_MERCURY_ISA_VERSION
	.align		4
        /*0054*/ 	.byte	0x03, 0x5f
        /*0056*/ 	.short	0x0101


	//----- nvinfo : EIATTR_VRC_CTA_INIT_COUNT
	.align		4
        /*0058*/ 	.byte	0x02, 0x4a
	.zero		1
	.zero		1


	//----- nvinfo : EIATTR_EXIT_INSTR_OFFSETS
	.align		4
        /*005c*/ 	.byte	0x04, 0x1c
        /*005e*/ 	.short	(.L_17 - .L_16)


	//   ....[0]....
.L_16:
        /*0060*/ 	.word	0x00000250


	//   ....[1]....
        /*0064*/ 	.word	0x000002d0


	//----- nvinfo : EIATTR_CBANK_PARAM_SIZE
	.align		4
.L_17:
        /*0068*/ 	.byte	0x03, 0x19
        /*006a*/ 	.short	0x001c


	//----- nvinfo : EIATTR_PARAM_CBANK
	.align		4
        /*006c*/ 	.byte	0x04, 0x0a
        /*006e*/ 	.short	(.L_19 - .L_18)
	.align		4
.L_18:
        /*0070*/ 	.word	index@(.nv.constant0._Z10dotProductPfS_S_i)
        /*0074*/ 	.short	0x0380
        /*0076*/ 	.short	0x001c


	//----- nvinfo : EIATTR_SW_WAR
	.align		4
.L_19:
        /*0078*/ 	.byte	0x04, 0x36
        /*007a*/ 	.short	(.L_21 - .L_20)
.L_20:
        /*007c*/ 	.word	0x00000008
.L_21:


//--------------------- .nv.callgraph             --------------------------
	.section	.nv.callgraph,"",@"SHT_CUDA_CALLGRAPH"
	.align	4
	.sectionentsize	8
	.align		4
        /*0000*/ 	.word	0x00000000
	.align		4
        /*0004*/ 	.word	0xffffffff
	.align		4
        /*0008*/ 	.word	0x00000000
	.align		4
        /*000c*/ 	.word	0xfffffffe
	.align		4
        /*0010*/ 	.word	0x00000000
	.align		4
        /*0014*/ 	.word	0xfffffffd
	.align		4
        /*0018*/ 	.word	0x00000000
	.align		4
        /*001c*/ 	.word	0xfffffffc


//--------------------- .text._Z10dotProductPfS_S_i --------------------------
	.section	.text._Z10dotProductPfS_S_i,"ax",@progbits
	.align	128
        .global         _Z10dotProductPfS_S_i
        .type           _Z10dotProductPfS_S_i,@function
        .size           _Z10dotProductPfS_S_i,(.L_x_3 - _Z10dotProductPfS_S_i)
        .other          _Z10dotProductPfS_S_i,@"STO_CUDA_ENTRY STV_DEFAULT"
_Z10dotProductPfS_S_i:
.text._Z10dotProductPfS_S_i:
[----:B------:R-:W-:Y:S01]  /*0000*/  LDC R1, c[0x0][0x37c] ;  /* 0x0000df00ff017b82 */ /* 0x000fe20000000800 */
[----:B------:R-:W0:Y:S01]  /*0010*/  S2R R8, SR_TID.X ;  /* 0x0000000000087919 */ /* 0x000e220000002100 */
[----:B------:R-:W0:Y:S06]  /*0020*/  LDCU UR8, c[0x0][0x360] ;  /* 0x00006c00ff0877ac */ /* 0x000e2c0008000800 */
[----:B------:R-:W1:Y:S01]  /*0030*/  LDC.64 R2, c[0x0][0x380] ;  /* 0x0000e000ff027b82 */ /* 0x000e620000000a00 */
[----:B------:R-:W0:Y:S01]  /*0040*/  S2R R9, SR_CTAID.X ;  /* 0x0000000000097919 */ /* 0x000e220000002500 */
[----:B------:R-:W2:Y:S01]  /*0050*/  LDCU UR4, c[0x0][0x398] ;  /* 0x00007300ff0477ac */ /* 0x000ea20008000800 */
[----:B------:R-:W3:Y:S05]  /*0060*/  LDCU.64 UR6, c[0x0][0x358] ;  /* 0x00006b00ff0677ac */ /* 0x000eea0008000a00 */
[----:B------:R-:W4:Y:S01]  /*0070*/  LDC.64 R4, c[0x0][0x388] ;  /* 0x0000e200ff047b82 */ /* 0x000f220000000a00 */
[----:B0-----:R-:W-:-:S05]  /*0080*/  IMAD R7, R9, UR8, R8 ;  /* 0x0000000809077c24 */ /* 0x001fca000f8e0208 */
[----:B--2---:R-:W-:-:S13]  /*0090*/  ISETP.GE.AND P1, PT, R7, UR4, PT ;  /* 0x0000000407007c0c */ /* 0x004fda000bf26270 */
[----:B-1----:R-:W-:-:S04]  /*00a0*/  @!P1 IMAD.WIDE R2, R7, 0x4, R2 ;  /* 0x0000000407029825 */ /* 0x002fc800078e0202 */
[----:B----4-:R-:W-:Y:S02]  /*00b0*/  @!P1 IMAD.WIDE R4, R7, 0x4, R4 ;  /* 0x0000000407049825 */ /* 0x010fe400078e0204 */
[----:B---3--:R-:W2:Y:S04]  /*00c0*/  @!P1 LDG.E R2, desc[UR6][R2.64] ;  /* 0x0000000602029981 */ /* 0x008ea8000c1e1900 */
[----:B------:R-:W2:Y:S01]  /*00d0*/  @!P1 LDG.E R5, desc[UR6][R4.64] ;  /* 0x0000000604059981 */ /* 0x000ea2000c1e1900 */
[----:B------:R-:W0:Y:S01]  /*00e0*/  S2UR UR5, SR_CgaCtaId ;  /* 0x00000000000579c3 */ /* 0x000e220000008800 */
[----:B------:R-:W-:Y:S01]  /*00f0*/  IMAD.U32 R0, RZ, RZ, UR8 ;  /* 0x00000008ff007e24 */ /* 0x000fe2000f8e00ff */
[----:B------:R-:W-:Y:S01]  /*0100*/  UMOV UR4, 0x400 ;  /* 0x0000040000047882 */ /* 0x000fe20000000000 */
[----:B------:R-:W-:-:S03]  /*0110*/  IMAD.MOV.U32 R6, RZ, RZ, RZ ;  /* 0x000000ffff067224 */ /* 0x000fc600078e00ff */
[----:B------:R-:W-:Y:S01]  /*0120*/  ISETP.GE.U32.AND P0, PT, R0, 0x2, PT ;  /* 0x000000020000780c */ /* 0x000fe20003f06070 */
[----:B0-----:R-:W-:-:S06]  /*0130*/  ULEA UR4, UR5, UR4, 0x18 ;  /* 0x0000000405047291 */ /* 0x001fcc000f8ec0ff */
[----:B------:R-:W-:Y:S01]  /*0140*/  LEA R7, R8, UR4, 0x2 ;  /* 0x0000000408077c11 */ /* 0x000fe2000f8e10ff */
[----:B--2---:R-:W-:Y:S01]  /*0150*/  @!P1 FMUL R6, R2, R5 ;  /* 0x0000000502069220 */ /* 0x004fe20000400000 */
[----:B------:R-:W-:-:S04]  /*0160*/  ISETP.NE.AND P1, PT, R8, RZ, PT ;  /* 0x000000ff0800720c */ /* 0x000fc80003f25270 */
[----:B------:R0:W-:Y:S01]  /*0170*/  STS [R7], R6 ;  /* 0x0000000607007388 */ /* 0x0001e20000000800 */
[----:B------:R-:W-:Y:S06]  /*0180*/  BAR.SYNC.DEFER_BLOCKING 0x0 ;  /* 0x0000000000007b1d */ /* 0x000fec0000010000 */
[----:B------:R-:W-:Y:S05]  /*0190*/  @!P0 BRA `(.L_x_0) ;  /* 0x00000000002c8947 */ /* 0x000fea0003800000 */
.L_x_1:
[----:B------:R-:W-:-:S04]  /*01a0*/  SHF.R.U32.HI R5, RZ, 0x1, R0 ;  /* 0x00000001ff057819 */ /* 0x000fc80000011600 */
[----:B------:R-:W-:-:S13]  /*01b0*/  ISETP.GE.U32.AND P0, PT, R8, R5, PT ;  /* 0x000000050800720c */ /* 0x000fda0003f06070 */
[----:B------:R-:W-:Y:S01]  /*01c0*/  @!P0 LEA R2, R5, R7, 0x2 ;  /* 0x0000000705028211 */ /* 0x000fe200078e10ff */
[----:B------:R-:W-:Y:S05]  /*01d0*/  @!P0 LDS R3, [R7] ;  /* 0x0000000007038984 */ /* 0x000fea0000000800 */
[----:B------:R-:W1:Y:S02]  /*01e0*/  @!P0 LDS R2, [R2] ;  /* 0x0000000002028984 */ /* 0x000e640000000800 */
[----:B-1----:R-:W-:-:S05]  /*01f0*/  @!P0 FADD R4, R2, R3 ;  /* 0x0000000302048221 */ /* 0x002fca0000000000 */
[----:B------:R1:W-:Y:S01]  /*0200*/  @!P0 STS [R7], R4 ;  /* 0x0000000407008388 */ /* 0x0003e20000000800 */
[----:B------:R-:W-:Y:S01]  /*0210*/  BAR.SYNC.DEFER_BLOCKING 0x0 ;  /* 0x0000000000007b1d */ /* 0x000fe20000010000 */
[----:B------:R-:W-:Y:S02]  /*0220*/  ISETP.GT.U32.AND P0, PT, R0, 0x3, PT ;  /* 0x000000030000780c */ /* 0x000fe40003f04070 */
[----:B------:R-:W-:-:S11]  /*0230*/  MOV R0, R5 ;  /* 0x0000000500007202 */ /* 0x000fd60000000f00 */
[----:B-1----:R-:W-:Y:S05]  /*0240*/  @P0 BRA `(.L_x_1) ;  /* 0xfffffffc00d40947 */ /* 0x002fea000383ffff */
.L_x_0:
[----:B------:R-:W-:Y:S05]  /*0250*/  @P1 EXIT ;  /* 0x000000000000194d */ /* 0x000fea0003800000 */
[----:B------:R-:W1:Y:S01]  /*0260*/  S2UR UR5, SR_CgaCtaId ;  /* 0x00000000000579c3 */ /* 0x000e620000008800 */
[----:B------:R-:W-:-:S07]  /*0270*/  UMOV UR4, 0x400 ;  /* 0x0000040000047882 */ /* 0x000fce0000000000 */
[----:B------:R-:W2:Y:S01]  /*0280*/  LDC.64 R2, c[0x0][0x390] ;  /* 0x0000e400ff027b82 */ /* 0x000ea20000000a00 */
[----:B-1----:R-:W-:Y:S01]  /*0290*/  ULEA UR4, UR5, UR4, 0x18 ;  /* 0x0000000405047291 */ /* 0x002fe2000f8ec0ff */
[----:B--2---:R-:W-:-:S08]  /*02a0*/  IMAD.WIDE.U32 R2, R9, 0x4, R2 ;  /* 0x0000000409027825 */ /* 0x004fd000078e0002 */
[----:B------:R-:W1:Y:S04]  /*02b0*/  LDS R5, [UR4] ;  /* 0x00000004ff057984 */ /* 0x000e680008000800 */
[----:B-1----:R-:W-:Y:S01]  /*02c0*/  STG.E desc[UR6][R2.64], R5 ;  /* 0x0000000502007986 */ /* 0x002fe2000c101906 */
[----:B------:R-:W-:Y:S05]  /*02d0*/  EXIT ;  /* 0x000000000000794d */ /* 0x000fea0003800000 */
.L_x_2:
[----:B------:R-:W-:-:S00]  /*02e0*/  BRA `(.L_x_2) ;  /* 0xfffffffc00fc7947 */ /* 0x000fc0000383ffff */
[----:B------:R-:W-:-:S00]  /*02f0*/  NOP ;  /* 0x0000000000007918 */ /* 0x000fc00000000000 */
        /* <DEDUP_REMOVED lines=8> */
.L_x_3:


//--------------------- .nv.shared._Z10dotProductPfS_S_i --------------------------
	.section	.nv.shared._Z10dotProductPfS_S_i,"aw",@nobits
	.sectionflags	@""
	.align	16
	.zero		1024


//--------------------- .nv.shared.reserved.0     --------------------------
	.section	.nv.shared.reserved.0,"aw",@nobits
	.weak		__nv_reservedSMEM_offset_0_alias
	.size		__nv_reservedSMEM_offset_0_alias, 0, 64
	.other		__nv_reservedSMEM_offset_0_alias,@"STO_CUDA_RESERVED_SHARED STV_DEFAULT"
__nv_reservedSMEM_offset_0_alias:
	.zero		0
	.zero		64


//--------------------- .nv.constant0._Z10dotProductPfS_S_i --------------------------
	.section	.nv.constant0._Z10dotProductPfS_S_i,"a",@progbits
	.sectionflags	@""
	.align	4
.nv.constant0._Z10dotProductPfS_S_i:
	.zero		924


//--------------------- SYMBOLS --------------------------

	.type		.nv.reservedSmem.offset0,@object
	.size		.nv.reservedSmem.offset0,0x4
	.type		.nv.reservedSmem.cap,@object
	.size		.nv.reservedSmem.cap,0x4
